	.target	sm_120a

	.elftype	@"ET_EXEC"


//--------------------- .note.nv.tkinfo           --------------------------
	.section	.note.nv.tkinfo,"",@"SHT_NOTE"
	.sectionflags	@"SHF_NOTE_NV_TKINFO"
	.tkinfo
        /*0018*/ 	.word	0x00000080
        /*0030*/ 	.string	""
        /*0030*/ 	.string	"ptxas"
        /*0030*/ 	.string	"Cuda compilation tools, release 12.8, V12.8.93"
        /*0030*/ 	.string	"Build cuda_12.8.r12.8/compiler.35583870_0"
        /*0030*/ 	.string	"-v  -lineinfo  -arch sm_120a "



//--------------------- .note.nv.cuver            --------------------------
	.section	.note.nv.cuver,"",@"SHT_NOTE"
	.sectionflags	@"SHF_NOTE_NV_CUVER"
        /*0018*/ 	.short	0x0001
        /*001a*/ 	.short	0x0078
        /*001c*/ 	.short	0x0001
        /*001e*/ 	.short	0x0000
        /*0020*/ 	.short	0x0001
        /*0022*/ 	.short	0x0000


//--------------------- .nv.info                  --------------------------
	.section	.nv.info,"",@"SHT_CUDA_INFO"
	.align	4


	//----- nvinfo : EIATTR_REGCOUNT
	.align		4
        /*0000*/ 	.byte	0x04, 0x2f
        /*0002*/ 	.short	(.L_1 - .L_0)
	.align		4
.L_0:
        /*0004*/ 	.word	index@(triton_poi_fused_add_copy_zeros_0)
        /*0008*/ 	.word	0x0000000e


	//----- nvinfo : EIATTR_FRAME_SIZE
	.align		4
.L_1:
        /*000c*/ 	.byte	0x04, 0x11
        /*000e*/ 	.short	(.L_3 - .L_2)
	.align		4
.L_2:
        /*0010*/ 	.word	index@(triton_poi_fused_add_copy_zeros_0)
        /*0014*/ 	.word	0x00000000


	//----- nvinfo : EIATTR_MIN_STACK_SIZE
	.align		4
.L_3:
        /*0018*/ 	.byte	0x04, 0x12
        /*001a*/ 	.short	(.L_5 - .L_4)
	.align		4
.L_4:
        /*001c*/ 	.word	index@(triton_poi_fused_add_copy_zeros_0)
        /*0020*/ 	.word	0x00000000
.L_5:


//--------------------- .nv.info.triton_poi_fused_add_copy_zeros_0 --------------------------
	.section	.nv.info.triton_poi_fused_add_copy_zeros_0,"",@"SHT_CUDA_INFO"
	.sectionflags	@""
	.align	4


	//----- nvinfo : EIATTR_CUDA_API_VERSION
	.align		4
        /*0000*/ 	.byte	0x04, 0x37
        /*0002*/ 	.short	(.L_7 - .L_6)
.L_6:
        /*0004*/ 	.word	0x00000080


	//----- nvinfo : EIATTR_KPARAM_INFO
	.align		4
.L_7:
        /*0008*/ 	.byte	0x04, 0x17
        /*000a*/ 	.short	(.L_9 - .L_8)
.L_8:
        /*000c*/ 	.word	0x00000000
        /*0010*/ 	.short	0x0002
        /*0012*/ 	.short	0x0010
        /*0014*/ 	.byte	0x00, 0xf4, 0x21, 0x00


	//----- nvinfo : EIATTR_KPARAM_INFO
	.align		4
.L_9:
        /*0018*/ 	.byte	0x04, 0x17
        /*001a*/ 	.short	(.L_11 - .L_10)
.L_10:
        /*001c*/ 	.word	0x00000000
        /*0020*/ 	.short	0x0001
        /*0022*/ 	.short	0x0008
        /*0024*/ 	.byte	0x00, 0xf0, 0x11, 0x00


	//----- nvinfo : EIATTR_KPARAM_INFO
	.align		4
.L_11:
        /*0028*/ 	.byte	0x04, 0x17
        /*002a*/ 	.short	(.L_13 - .L_12)
.L_12:
        /*002c*/ 	.word	0x00000000
        /*0030*/ 	.short	0x0000
        /*0032*/ 	.short	0x0000
        /*0034*/ 	.byte	0x00, 0xf4, 0x21, 0x00


	//----- nvinfo : EIATTR_SPARSE_MMA_MASK
	.align		4
.L_13:
        /*0038*/ 	.byte	0x03, 0x50
        /*003a*/ 	.short	0x0000


	//----- nvinfo : EIATTR_MAXREG_COUNT
	.align		4
        /*003c*/ 	.byte	0x03, 0x1b
        /*003e*/ 	.short	0x00ff


	//----- nvinfo : EIATTR_VRC_CTA_INIT_COUNT
	.align		4
        /*0040*/ 	.byte	0x02, 0x4a
	.zero		1
	.zero		1


	//----- nvinfo : EIATTR_EXIT_INSTR_OFFSETS
	.align		4
        /*0044*/ 	.byte	0x04, 0x1c
        /*0046*/ 	.short	(.L_15 - .L_14)


	//   ....[0]....
.L_14:
        /*0048*/ 	.word	0x000002d0


	//----- nvinfo : EIATTR_REQNTID
	.align		4
.L_15:
        /*004c*/ 	.byte	0x04, 0x10
        /*004e*/ 	.short	(.L_17 - .L_16)
.L_16:
        /*0050*/ 	.word	0x00000100
        /*0054*/ 	.word	0x00000001
        /*0058*/ 	.word	0x00000001


	//----- nvinfo : EIATTR_CBANK_PARAM_SIZE
	.align		4
.L_17:
        /*005c*/ 	.byte	0x03, 0x19
        /*005e*/ 	.short	0x0018


	//----- nvinfo : EIATTR_PARAM_CBANK
	.align		4
        /*0060*/ 	.byte	0x04, 0x0a
        /*0062*/ 	.short	(.L_19 - .L_18)
	.align		4
.L_18:
        /*0064*/ 	.word	index@(.nv.constant0.triton_poi_fused_add_copy_zeros_0)
        /*0068*/ 	.short	0x0380
        /*006a*/ 	.short	0x0018


	//----- nvinfo : EIATTR_SW_WAR
	.align		4
.L_19:
        /*006c*/ 	.byte	0x04, 0x36
        /*006e*/ 	.short	(.L_21 - .L_20)
.L_20:
        /*0070*/ 	.word	0x00000000
.L_21:


//--------------------- .nv.compat                --------------------------
	.section	.nv.compat,"",@"SHT_CUDA_COMPAT_INFO"
	.align	4
        /*0000*/ 	.byte	0x02, 0x02, 0x01, 0x00, 0x02, 0x05, 0x05, 0x00, 0x02, 0x03, 0x00, 0x00, 0x02, 0x06, 0x01, 0x00


//--------------------- .nv.callgraph             --------------------------
	.section	.nv.callgraph,"",@"SHT_CUDA_CALLGRAPH"
	.align	4
	.sectionentsize	8
	.align		4
        /*0000*/ 	.word	0x00000000
	.align		4
        /*0004*/ 	.word	0xffffffff
	.align		4
        /*0008*/ 	.word	0x00000000
	.align		4
        /*000c*/ 	.word	0xfffffffe
	.align		4
        /*0010*/ 	.word	0x00000000
	.align		4
        /*0014*/ 	.word	0xfffffffd
	.align		4
        /*0018*/ 	.word	0x00000000
	.align		4
        /*001c*/ 	.word	0xfffffffc


//--------------------- .text.triton_poi_fused_add_copy_zeros_0 --------------------------
	.section	.text.triton_poi_fused_add_copy_zeros_0,"ax",@progbits
	.align	128
        .global         triton_poi_fused_add_copy_zeros_0
        .type           triton_poi_fused_add_copy_zeros_0,@function
        .size           triton_poi_fused_add_copy_zeros_0,(.L_x_1 - triton_poi_fused_add_copy_zeros_0)
        .other          triton_poi_fused_add_copy_zeros_0,@"STO_CUDA_ENTRY STV_DEFAULT"
triton_poi_fused_add_copy_zeros_0:
.text.triton_poi_fused_add_copy_zeros_0:
[----:B------:R-:W-:Y:S01]  /*0000*/  LDC R1, c[0x0][0x37c] ;  /* 0x0000df00ff017b82 */ /* 0x000fe20000000800 */
[----:B------:R-:W0:Y:S01]  /*0010*/  S2R R0, SR_TID.X ;  /* 0x0000000000007919 */ /* 0x000e220000002100 */
[----:B------:R-:W1:Y:S01]  /*0020*/  LDCU.64 UR4, c[0x0][0x358] ;  /* 0x00006b00ff0477ac */ /* 0x000e620008000a00 */
[----:B------:R-:W2:Y:S01]  /*0030*/  S2R R5, SR_CTAID.X ;  /* 0x0000000000057919 */ /* 0x000ea20000002500 */
[----:B0-----:R-:W-:-:S05]  /*0040*/  IMAD.SHL.U32 R0, R0, 0x2, RZ ;  /* 0x0000000200007824 */ /* 0x001fca00078e00ff */
[----:B------:R-:W-:-:S05]  /*0050*/  LOP3.LUT R0, R0, 0x1fe, RZ, 0xc0, !PT ;  /* 0x000001fe00007812 */ /* 0x000fca00078ec0ff */
[----:B--2---:R-:W-:-:S04]  /*0060*/  IMAD R5, R5, 0x200, R0 ;  /* 0x0000020005057824 */ /* 0x004fc800078e0200 */
[C---:B------:R-:W-:Y:S01]  /*0070*/  IMAD.HI R2, R5.reuse, 0x2aaaaaab, RZ ;  /* 0x2aaaaaab05027827 */ /* 0x040fe200078e02ff */
[C---:B------:R-:W-:Y:S01]  /*0080*/  IADD3 R0, PT, PT, R5.reuse, 0x1, RZ ;  /* 0x0000000105007810 */ /* 0x040fe20007ffe0ff */
[----:B------:R-:W-:-:S03]  /*0090*/  ISETP.GE.AND P1, PT, R5, 0xa800, PT ;  /* 0x0000a8000500780c */ /* 0x000fc60003f26270 */
[----:B------:R-:W-:Y:S01]  /*00a0*/  SHF.R.U32.HI R3, RZ, 0x1f, R2 ;  /* 0x0000001fff037819 */ /* 0x000fe20000011602 */
[----:B------:R-:W-:-:S03]  /*00b0*/  IMAD.HI R6, R0, 0x55555556, RZ ;  /* 0x5555555600067827 */ /* 0x000fc600078e02ff */
[----:B------:R-:W-:Y:S01]  /*00c0*/  LEA.HI.SX32 R3, R2, R3, 0x1c ;  /* 0x0000000302037211 */ /* 0x000fe200078fe2ff */
[----:B------:R-:W-:-:S05]  /*00d0*/  HFMA2 R2, -RZ, RZ, 0, 0 ;  /* 0x00000000ff027431 */ /* 0x000fca00000001ff */
[----:B------:R-:W-:-:S04]  /*00e0*/  IMAD.HI R4, R3, -0x6db6db6d, R2 ;  /* 0x9249249303047827 */ /* 0x000fc800078e0202 */
[----:B------:R-:W-:Y:S01]  /*00f0*/  IMAD.HI R2, R5, 0x30c30c31, RZ ;  /* 0x30c30c3105027827 */ /* 0x000fe200078e02ff */
[----:B------:R-:W-:-:S04]  /*0100*/  SHF.R.U32.HI R9, RZ, 0x1f, R4 ;  /* 0x0000001fff097819 */ /* 0x000fc80000011604 */
[----:B------:R-:W-:Y:S02]  /*0110*/  SHF.R.U32.HI R7, RZ, 0x1f, R2 ;  /* 0x0000001fff077819 */ /* 0x000fe40000011602 */
[----:B------:R-:W-:Y:S01]  /*0120*/  LEA.HI.SX32 R9, R4, R9, 0x1b ;  /* 0x0000000904097211 */ /* 0x000fe200078fdaff */
[----:B------:R-:W-:Y:S01]  /*0130*/  IMAD.HI R4, R5, 0x55555556, RZ ;  /* 0x5555555605047827 */ /* 0x000fe200078e02ff */
[----:B------:R-:W-:Y:S02]  /*0140*/  LEA.HI.SX32 R8, R2, R7, 0x16 ;  /* 0x0000000702087211 */ /* 0x000fe400078fb2ff */
[----:B------:R-:W-:Y:S01]  /*0150*/  LEA.HI R7, R6, R6, RZ, 0x1 ;  /* 0x0000000606077211 */ /* 0x000fe200078f08ff */
[----:B------:R-:W-:Y:S01]  /*0160*/  IMAD R9, R9, -0x38, R3 ;  /* 0xffffffc809097824 */ /* 0x000fe200078e0203 */
[----:B------:R-:W-:Y:S01]  /*0170*/  LEA.HI R4, R4, R4, RZ, 0x1 ;  /* 0x0000000404047211 */ /* 0x000fe200078f08ff */
[----:B------:R-:W0:Y:S01]  /*0180*/  LDC.64 R2, c[0x0][0x380] ;  /* 0x0000e000ff027b82 */ /* 0x000e220000000a00 */
[----:B------:R-:W-:Y:S01]  /*0190*/  IADD3 R10, PT, PT, -R8, 0xf, RZ ;  /* 0x0000000f080a7810 */ /* 0x000fe20007ffe1ff */
[----:B------:R-:W-:Y:S01]  /*01a0*/  IMAD R7, R7, -0x3, R0 ;  /* 0xfffffffd07077824 */ /* 0x000fe200078e0200 */
[C---:B------:R-:W-:Y:S01]  /*01b0*/  ISETP.GE.AND P0, PT, R9.reuse, 0x1c, PT ;  /* 0x0000001c0900780c */ /* 0x040fe20003f06270 */
[----:B------:R-:W-:Y:S01]  /*01c0*/  IADD3 R0, PT, PT, -R9, 0x37, RZ ;  /* 0x0000003709007810 */ /* 0x000fe20007ffe1ff */
[----:B------:R-:W-:Y:S01]  /*01d0*/  IMAD R4, R4, -0x3, R5 ;  /* 0xfffffffd04047824 */ /* 0x000fe200078e0205 */
[----:B------:R-:W-:-:S02]  /*01e0*/  I2FP.F32.S32 R10, R10 ;  /* 0x0000000a000a7245 */ /* 0x000fc40000201400 */
[----:B------:R-:W-:Y:S02]  /*01f0*/  I2FP.F32.S32 R8, R8 ;  /* 0x0000000800087245 */ /* 0x000fe40000201400 */
[----:B------:R-:W-:Y:S01]  /*0200*/  I2FP.F32.U32 R0, R0 ;  /* 0x0000000000007245 */ /* 0x000fe20000201000 */
[----:B------:R-:W-:Y:S01]  /*0210*/  @P1 FADD R8, -R10, 15 ;  /* 0x417000000a081421 */ /* 0x000fe20000000100 */
[C---:B------:R-:W-:Y:S01]  /*0220*/  ISETP.NE.AND P1, PT, R7.reuse, 0x1, PT ;  /* 0x000000010700780c */ /* 0x040fe20003f25270 */
[----:B------:R-:W-:Y:S01]  /*0230*/  ISETP.NE.AND P3, PT, R4, RZ, PT ;  /* 0x000000ff0400720c */ /* 0x000fe20003f65270 */
[----:B------:R-:W-:Y:S02]  /*0240*/  I2FP.F32.S32 R11, R9 ;  /* 0x00000009000b7245 */ /* 0x000fe40000201400 */
[----:B------:R-:W-:Y:S01]  /*0250*/  @P0 FADD R11, -R0, 55 ;  /* 0x425c0000000b0421 */ /* 0x000fe20000000100 */
[----:B------:R-:W-:Y:S01]  /*0260*/  ISETP.NE.AND P2, PT, R4, 0x1, PT ;  /* 0x000000010400780c */ /* 0x000fe20003f45270 */
[----:B------:R-:W-:Y:S01]  /*0270*/  FSEL R0, R8, RZ, !P3 ;  /* 0x000000ff08007208 */ /* 0x000fe20005800000 */
[----:B------:R-:W-:-:S04]  /*0280*/  ISETP.NE.AND P0, PT, R7, RZ, PT ;  /* 0x000000ff0700720c */ /* 0x000fc80003f05270 */
[----:B------:R-:W-:Y:S01]  /*0290*/  FSEL R10, R11, R0, !P2 ;  /* 0x000000000b0a7208 */ /* 0x000fe20005000000 */
[----:B0-----:R-:W-:Y:S01]  /*02a0*/  IMAD.WIDE R2, R5, 0x4, R2 ;  /* 0x0000000405027825 */ /* 0x001fe200078e0202 */
[----:B------:R-:W-:-:S05]  /*02b0*/  @P1 FSEL R11, R8, RZ, !P0 ;  /* 0x000000ff080b1208 */ /* 0x000fca0004000000 */
[----:B-1----:R-:W-:Y:S01]  /*02c0*/  STG.E.64 desc[UR4][R2.64], R10 ;  /* 0x0000000a02007986 */ /* 0x002fe2000c101b04 */
[----:B------:R-:W-:Y:S05]  /*02d0*/  EXIT ;  /* 0x000000000000794d */ /* 0x000fea0003800000 */
.L_x_0:
[----:B------:R-:W-:-:S00]  /*02e0*/  BRA `(.L_x_0) ;  /* 0xfffffffc00fc7947 */ /* 0x000fc0000383ffff */
[----:B------:R-:W-:-:S00]  /*02f0*/  NOP ;  /* 0x0000000000007918 */ /* 0x000fc00000000000 */
        /* <DEDUP_REMOVED lines=8> */
.L_x_1:


//--------------------- .nv.shared.reserved.0     --------------------------
	.section	.nv.shared.reserved.0,"aw",@nobits
	.weak		__nv_reservedSMEM_offset_0_alias
	.size		__nv_reservedSMEM_offset_0_alias, 0, 64
	.other		__nv_reservedSMEM_offset_0_alias,@"STO_CUDA_RESERVED_SHARED STV_DEFAULT"
__nv_reservedSMEM_offset_0_alias:
	.zero		0
	.zero		64


//--------------------- .nv.constant0.triton_poi_fused_add_copy_zeros_0 --------------------------
	.section	.nv.constant0.triton_poi_fused_add_copy_zeros_0,"a",@progbits
	.sectionflags	@""
	.align	4
.nv.constant0.triton_poi_fused_add_copy_zeros_0:
	.zero		920


//--------------------- SYMBOLS --------------------------

	.type		.nv.reservedSmem.offset0,@object
	.size		.nv.reservedSmem.offset0,0x4
